//
// Generated by NVIDIA NVVM Compiler
//
// Compiler Build ID: CL-36424714
// Cuda compilation tools, release 13.0, V13.0.88
// Based on NVVM 20.0.0
//

.version 9.0
.target sm_100
.address_size 64

	// .globl	_Z8beamformPK6float2PS_PK16float2_beamarray
// _ZZ8beamformPK6float2PS_PK16float2_beamarrayE11partial_sum has been demoted

.visible .entry _Z8beamformPK6float2PS_PK16float2_beamarray(
	.param .u64 .ptr .align 1 _Z8beamformPK6float2PS_PK16float2_beamarray_param_0,
	.param .u64 .ptr .align 1 _Z8beamformPK6float2PS_PK16float2_beamarray_param_1,
	.param .u64 .ptr .align 1 _Z8beamformPK6float2PS_PK16float2_beamarray_param_2
)
{
	.reg .pred 	%p<57>;
	.reg .b32 	%r<112>;
	.reg .b32 	%f<172>;
	.reg .b64 	%rd<16>;
	// demoted variable
	.shared .align 8 .b8 _ZZ8beamformPK6float2PS_PK16float2_beamarrayE11partial_sum[280];
	ld.param.u64 	%rd7, [_Z8beamformPK6float2PS_PK16float2_beamarray_param_0];
	ld.param.u64 	%rd1, [_Z8beamformPK6float2PS_PK16float2_beamarray_param_1];
	ld.param.u64 	%rd8, [_Z8beamformPK6float2PS_PK16float2_beamarray_param_2];
	cvta.to.global.u64 	%rd9, %rd7;
	mov.u32 	%r1, %ctaid.x;
	mov.u32 	%r5, %ntid.x;
	mov.u32 	%r2, %tid.x;
	mad.lo.s32 	%r6, %r1, %r5, %r2;
	mul.wide.u32 	%rd10, %r6, 8;
	add.s64 	%rd11, %rd9, %rd10;
	ld.global.nc.v2.f32 	{%f1, %f2}, [%rd11];
	mul.wide.u32 	%rd12, %r2, 8;
	add.s64 	%rd2, %rd8, %rd12;
	// begin inline asm
	ld.global.nc.v2.f32 {%f21,%f22}, [%rd2];
	// end inline asm
	add.s64 	%rd3, %rd2, 1568;
	// begin inline asm
	ld.global.nc.v2.f32 {%f23,%f24}, [%rd3];
	// end inline asm
	add.s64 	%rd4, %rd2, 3136;
	// begin inline asm
	ld.global.nc.v2.f32 {%f25,%f26}, [%rd4];
	// end inline asm
	add.s64 	%rd5, %rd2, 4704;
	// begin inline asm
	ld.global.nc.v2.f32 {%f27,%f28}, [%rd5];
	// end inline asm
	add.s64 	%rd6, %rd2, 6272;
	// begin inline asm
	ld.global.nc.v2.f32 {%f29,%f30}, [%rd6];
	// end inline asm
	and.b32  	%r3, %r2, 31;
	setp.ne.s32 	%p1, %r3, 0;
	shr.u32 	%r7, %r2, 2;
	mov.u32 	%r8, _ZZ8beamformPK6float2PS_PK16float2_beamarrayE11partial_sum;
	add.s32 	%r4, %r8, %r7;
	mul.f32 	%f31, %f1, %f22;
	mul.f32 	%f32, %f2, %f21;
	sub.f32 	%f33, %f31, %f32;
	mul.f32 	%f34, %f2, %f22;
	fma.rn.f32 	%f35, %f1, %f21, %f34;
	mov.b32 	%r9, %f33;
	shfl.sync.down.b32	%r10|%p2, %r9, 16, 31, -1;
	mov.b32 	%f36, %r10;
	add.f32 	%f37, %f33, %f36;
	mov.b32 	%r11, %f35;
	shfl.sync.down.b32	%r12|%p3, %r11, 16, 31, -1;
	mov.b32 	%f38, %r12;
	add.f32 	%f39, %f35, %f38;
	mov.b32 	%r13, %f37;
	shfl.sync.down.b32	%r14|%p4, %r13, 8, 31, -1;
	mov.b32 	%f40, %r14;
	add.f32 	%f41, %f37, %f40;
	mov.b32 	%r15, %f39;
	shfl.sync.down.b32	%r16|%p5, %r15, 8, 31, -1;
	mov.b32 	%f42, %r16;
	add.f32 	%f43, %f39, %f42;
	mov.b32 	%r17, %f41;
	shfl.sync.down.b32	%r18|%p6, %r17, 4, 31, -1;
	mov.b32 	%f44, %r18;
	add.f32 	%f45, %f41, %f44;
	mov.b32 	%r19, %f43;
	shfl.sync.down.b32	%r20|%p7, %r19, 4, 31, -1;
	mov.b32 	%f46, %r20;
	add.f32 	%f47, %f43, %f46;
	mov.b32 	%r21, %f45;
	shfl.sync.down.b32	%r22|%p8, %r21, 2, 31, -1;
	mov.b32 	%f48, %r22;
	add.f32 	%f49, %f45, %f48;
	mov.b32 	%r23, %f47;
	shfl.sync.down.b32	%r24|%p9, %r23, 2, 31, -1;
	mov.b32 	%f50, %r24;
	add.f32 	%f51, %f47, %f50;
	mov.b32 	%r25, %f49;
	shfl.sync.down.b32	%r26|%p10, %r25, 1, 31, -1;
	mov.b32 	%f52, %r26;
	add.f32 	%f11, %f49, %f52;
	mov.b32 	%r27, %f51;
	shfl.sync.down.b32	%r28|%p11, %r27, 1, 31, -1;
	mov.b32 	%f53, %r28;
	add.f32 	%f12, %f51, %f53;
	@%p1 bra 	$L__BB0_2;
	st.shared.v2.f32 	[%r4], {%f11, %f12};
$L__BB0_2:
	setp.ne.s32 	%p12, %r3, 0;
	mul.f32 	%f54, %f1, %f24;
	mul.f32 	%f55, %f2, %f23;
	sub.f32 	%f56, %f54, %f55;
	mul.f32 	%f57, %f2, %f24;
	fma.rn.f32 	%f58, %f1, %f23, %f57;
	mov.b32 	%r29, %f56;
	shfl.sync.down.b32	%r30|%p13, %r29, 16, 31, -1;
	mov.b32 	%f59, %r30;
	add.f32 	%f60, %f56, %f59;
	mov.b32 	%r31, %f58;
	shfl.sync.down.b32	%r32|%p14, %r31, 16, 31, -1;
	mov.b32 	%f61, %r32;
	add.f32 	%f62, %f58, %f61;
	mov.b32 	%r33, %f60;
	shfl.sync.down.b32	%r34|%p15, %r33, 8, 31, -1;
	mov.b32 	%f63, %r34;
	add.f32 	%f64, %f60, %f63;
	mov.b32 	%r35, %f62;
	shfl.sync.down.b32	%r36|%p16, %r35, 8, 31, -1;
	mov.b32 	%f65, %r36;
	add.f32 	%f66, %f62, %f65;
	mov.b32 	%r37, %f64;
	shfl.sync.down.b32	%r38|%p17, %r37, 4, 31, -1;
	mov.b32 	%f67, %r38;
	add.f32 	%f68, %f64, %f67;
	mov.b32 	%r39, %f66;
	shfl.sync.down.b32	%r40|%p18, %r39, 4, 31, -1;
	mov.b32 	%f69, %r40;
	add.f32 	%f70, %f66, %f69;
	mov.b32 	%r41, %f68;
	shfl.sync.down.b32	%r42|%p19, %r41, 2, 31, -1;
	mov.b32 	%f71, %r42;
	add.f32 	%f72, %f68, %f71;
	mov.b32 	%r43, %f70;
	shfl.sync.down.b32	%r44|%p20, %r43, 2, 31, -1;
	mov.b32 	%f73, %r44;
	add.f32 	%f74, %f70, %f73;
	mov.b32 	%r45, %f72;
	shfl.sync.down.b32	%r46|%p21, %r45, 1, 31, -1;
	mov.b32 	%f75, %r46;
	add.f32 	%f13, %f72, %f75;
	mov.b32 	%r47, %f74;
	shfl.sync.down.b32	%r48|%p22, %r47, 1, 31, -1;
	mov.b32 	%f76, %r48;
	add.f32 	%f14, %f74, %f76;
	@%p12 bra 	$L__BB0_4;
	st.shared.v2.f32 	[%r4+56], {%f13, %f14};
$L__BB0_4:
	setp.ne.s32 	%p23, %r3, 0;
	mul.f32 	%f77, %f1, %f26;
	mul.f32 	%f78, %f2, %f25;
	sub.f32 	%f79, %f77, %f78;
	mul.f32 	%f80, %f2, %f26;
	fma.rn.f32 	%f81, %f1, %f25, %f80;
	mov.b32 	%r49, %f79;
	shfl.sync.down.b32	%r50|%p24, %r49, 16, 31, -1;
	mov.b32 	%f82, %r50;
	add.f32 	%f83, %f79, %f82;
	mov.b32 	%r51, %f81;
	shfl.sync.down.b32	%r52|%p25, %r51, 16, 31, -1;
	mov.b32 	%f84, %r52;
	add.f32 	%f85, %f81, %f84;
	mov.b32 	%r53, %f83;
	shfl.sync.down.b32	%r54|%p26, %r53, 8, 31, -1;
	mov.b32 	%f86, %r54;
	add.f32 	%f87, %f83, %f86;
	mov.b32 	%r55, %f85;
	shfl.sync.down.b32	%r56|%p27, %r55, 8, 31, -1;
	mov.b32 	%f88, %r56;
	add.f32 	%f89, %f85, %f88;
	mov.b32 	%r57, %f87;
	shfl.sync.down.b32	%r58|%p28, %r57, 4, 31, -1;
	mov.b32 	%f90, %r58;
	add.f32 	%f91, %f87, %f90;
	mov.b32 	%r59, %f89;
	shfl.sync.down.b32	%r60|%p29, %r59, 4, 31, -1;
	mov.b32 	%f92, %r60;
	add.f32 	%f93, %f89, %f92;
	mov.b32 	%r61, %f91;
	shfl.sync.down.b32	%r62|%p30, %r61, 2, 31, -1;
	mov.b32 	%f94, %r62;
	add.f32 	%f95, %f91, %f94;
	mov.b32 	%r63, %f93;
	shfl.sync.down.b32	%r64|%p31, %r63, 2, 31, -1;
	mov.b32 	%f96, %r64;
	add.f32 	%f97, %f93, %f96;
	mov.b32 	%r65, %f95;
	shfl.sync.down.b32	%r66|%p32, %r65, 1, 31, -1;
	mov.b32 	%f98, %r66;
	add.f32 	%f15, %f95, %f98;
	mov.b32 	%r67, %f97;
	shfl.sync.down.b32	%r68|%p33, %r67, 1, 31, -1;
	mov.b32 	%f99, %r68;
	add.f32 	%f16, %f97, %f99;
	@%p23 bra 	$L__BB0_6;
	st.shared.v2.f32 	[%r4+112], {%f15, %f16};
$L__BB0_6:
	setp.ne.s32 	%p34, %r3, 0;
	mul.f32 	%f100, %f1, %f28;
	mul.f32 	%f101, %f2, %f27;
	sub.f32 	%f102, %f100, %f101;
	mul.f32 	%f103, %f2, %f28;
	fma.rn.f32 	%f104, %f1, %f27, %f103;
	mov.b32 	%r69, %f102;
	shfl.sync.down.b32	%r70|%p35, %r69, 16, 31, -1;
	mov.b32 	%f105, %r70;
	add.f32 	%f106, %f102, %f105;
	mov.b32 	%r71, %f104;
	shfl.sync.down.b32	%r72|%p36, %r71, 16, 31, -1;
	mov.b32 	%f107, %r72;
	add.f32 	%f108, %f104, %f107;
	mov.b32 	%r73, %f106;
	shfl.sync.down.b32	%r74|%p37, %r73, 8, 31, -1;
	mov.b32 	%f109, %r74;
	add.f32 	%f110, %f106, %f109;
	mov.b32 	%r75, %f108;
	shfl.sync.down.b32	%r76|%p38, %r75, 8, 31, -1;
	mov.b32 	%f111, %r76;
	add.f32 	%f112, %f108, %f111;
	mov.b32 	%r77, %f110;
	shfl.sync.down.b32	%r78|%p39, %r77, 4, 31, -1;
	mov.b32 	%f113, %r78;
	add.f32 	%f114, %f110, %f113;
	mov.b32 	%r79, %f112;
	shfl.sync.down.b32	%r80|%p40, %r79, 4, 31, -1;
	mov.b32 	%f115, %r80;
	add.f32 	%f116, %f112, %f115;
	mov.b32 	%r81, %f114;
	shfl.sync.down.b32	%r82|%p41, %r81, 2, 31, -1;
	mov.b32 	%f117, %r82;
	add.f32 	%f118, %f114, %f117;
	mov.b32 	%r83, %f116;
	shfl.sync.down.b32	%r84|%p42, %r83, 2, 31, -1;
	mov.b32 	%f119, %r84;
	add.f32 	%f120, %f116, %f119;
	mov.b32 	%r85, %f118;
	shfl.sync.down.b32	%r86|%p43, %r85, 1, 31, -1;
	mov.b32 	%f121, %r86;
	add.f32 	%f17, %f118, %f121;
	mov.b32 	%r87, %f120;
	shfl.sync.down.b32	%r88|%p44, %r87, 1, 31, -1;
	mov.b32 	%f122, %r88;
	add.f32 	%f18, %f120, %f122;
	@%p34 bra 	$L__BB0_8;
	st.shared.v2.f32 	[%r4+168], {%f17, %f18};
$L__BB0_8:
	setp.ne.s32 	%p45, %r3, 0;
	mul.f32 	%f123, %f1, %f30;
	mul.f32 	%f124, %f2, %f29;
	sub.f32 	%f125, %f123, %f124;
	mul.f32 	%f126, %f2, %f30;
	fma.rn.f32 	%f127, %f1, %f29, %f126;
	mov.b32 	%r89, %f125;
	shfl.sync.down.b32	%r90|%p46, %r89, 16, 31, -1;
	mov.b32 	%f128, %r90;
	add.f32 	%f129, %f125, %f128;
	mov.b32 	%r91, %f127;
	shfl.sync.down.b32	%r92|%p47, %r91, 16, 31, -1;
	mov.b32 	%f130, %r92;
	add.f32 	%f131, %f127, %f130;
	mov.b32 	%r93, %f129;
	shfl.sync.down.b32	%r94|%p48, %r93, 8, 31, -1;
	mov.b32 	%f132, %r94;
	add.f32 	%f133, %f129, %f132;
	mov.b32 	%r95, %f131;
	shfl.sync.down.b32	%r96|%p49, %r95, 8, 31, -1;
	mov.b32 	%f134, %r96;
	add.f32 	%f135, %f131, %f134;
	mov.b32 	%r97, %f133;
	shfl.sync.down.b32	%r98|%p50, %r97, 4, 31, -1;
	mov.b32 	%f136, %r98;
	add.f32 	%f137, %f133, %f136;
	mov.b32 	%r99, %f135;
	shfl.sync.down.b32	%r100|%p51, %r99, 4, 31, -1;
	mov.b32 	%f138, %r100;
	add.f32 	%f139, %f135, %f138;
	mov.b32 	%r101, %f137;
	shfl.sync.down.b32	%r102|%p52, %r101, 2, 31, -1;
	mov.b32 	%f140, %r102;
	add.f32 	%f141, %f137, %f140;
	mov.b32 	%r103, %f139;
	shfl.sync.down.b32	%r104|%p53, %r103, 2, 31, -1;
	mov.b32 	%f142, %r104;
	add.f32 	%f143, %f139, %f142;
	mov.b32 	%r105, %f141;
	shfl.sync.down.b32	%r106|%p54, %r105, 1, 31, -1;
	mov.b32 	%f144, %r106;
	add.f32 	%f19, %f141, %f144;
	mov.b32 	%r107, %f143;
	shfl.sync.down.b32	%r108|%p55, %r107, 1, 31, -1;
	mov.b32 	%f145, %r108;
	add.f32 	%f20, %f143, %f145;
	@%p45 bra 	$L__BB0_10;
	st.shared.v2.f32 	[%r4+224], {%f19, %f20};
$L__BB0_10:
	bar.sync 	0;
	setp.gt.u32 	%p56, %r2, 4;
	@%p56 bra 	$L__BB0_12;
	mov.u32 	%r109, _ZZ8beamformPK6float2PS_PK16float2_beamarrayE11partial_sum;
	mad.lo.s32 	%r110, %r2, 56, %r109;
	ld.shared.v2.f32 	{%f146, %f147}, [%r110];
	ld.shared.v2.f32 	{%f148, %f149}, [%r110+8];
	add.f32 	%f150, %f146, %f148;
	add.f32 	%f151, %f147, %f149;
	ld.shared.v2.f32 	{%f152, %f153}, [%r110+16];
	add.f32 	%f154, %f150, %f152;
	add.f32 	%f155, %f151, %f153;
	ld.shared.v2.f32 	{%f156, %f157}, [%r110+24];
	add.f32 	%f158, %f154, %f156;
	add.f32 	%f159, %f155, %f157;
	ld.shared.v2.f32 	{%f160, %f161}, [%r110+32];
	add.f32 	%f162, %f158, %f160;
	add.f32 	%f163, %f159, %f161;
	ld.shared.v2.f32 	{%f164, %f165}, [%r110+40];
	add.f32 	%f166, %f162, %f164;
	add.f32 	%f167, %f163, %f165;
	ld.shared.v2.f32 	{%f168, %f169}, [%r110+48];
	add.f32 	%f170, %f166, %f168;
	add.f32 	%f171, %f167, %f169;
	mad.lo.s32 	%r111, %r1, 5, %r2;
	cvta.to.global.u64 	%rd13, %rd1;
	mul.wide.u32 	%rd14, %r111, 8;
	add.s64 	%rd15, %rd13, %rd14;
	st.global.v2.f32 	[%rd15], {%f170, %f171};
$L__BB0_12:
	ret;

}


// ===== COMPILED SASS (sm_100) =====

	.target	sm_100

	.elftype	@"ET_EXEC"


//--------------------- .note.nv.tkinfo           --------------------------
	.section	.note.nv.tkinfo,"",@"SHT_NOTE"
	.sectionflags	@"SHF_NOTE_NV_TKINFO"
	.tkinfo
        /*0018*/ 	.word	0x00000002
        /*0030*/ 	.string	""
        /*0030*/ 	.string	"ptxas"
        /*0030*/ 	.string	"Cuda compilation tools, release 13.0, V13.0.88"
        /*0030*/ 	.string	"Build cuda_13.0.r13.0/compiler.36424714_0"
        /*0030*/ 	.string	"-arch sm_100 -m 64 "



//--------------------- .note.nv.cuinfo           --------------------------
	.section	.note.nv.cuinfo,"",@"SHT_NOTE"
	.sectionflags	@"SHF_NOTE_NV_CUINFO"
        /*0018*/ 	.short	0x0002
        /*001a*/ 	.short	0x0064
        /*001c*/ 	.short	0x0082
	.zero		2


//--------------------- .nv.info                  --------------------------
	.section	.nv.info,"",@"SHT_CUDA_INFO"
	.align	4


	//----- nvinfo : EIATTR_REGCOUNT
	.align		4
        /*0000*/ 	.byte	0x04, 0x2f
        /*0002*/ 	.short	(.L_1 - .L_0)
	.align		4
.L_0:
        /*0004*/ 	.word	index@(_Z8beamformPK6float2PS_PK16float2_beamarray)
        /*0008*/ 	.word	0x0000001c


	//----- nvinfo : EIATTR_FRAME_SIZE
	.align		4
.L_1:
        /*000c*/ 	.byte	0x04, 0x11
        /*000e*/ 	.short	(.L_3 - .L_2)
	.align		4
.L_2:
        /*0010*/ 	.word	index@(_Z8beamformPK6float2PS_PK16float2_beamarray)
        /*0014*/ 	.word	0x00000000


	//----- nvinfo : EIATTR_MIN_STACK_SIZE
	.align		4
.L_3:
        /*0018*/ 	.byte	0x04, 0x12
        /*001a*/ 	.short	(.L_5 - .L_4)
	.align		4
.L_4:
        /*001c*/ 	.word	index@(_Z8beamformPK6float2PS_PK16float2_beamarray)
        /*0020*/ 	.word	0x00000000
.L_5:


//--------------------- .nv.compat                --------------------------
	.section	.nv.compat,"",@"SHT_CUDA_COMPAT_INFO"
	.align	4
        /*0000*/ 	.byte	0x02, 0x09, 0x00, 0x00, 0x02, 0x02, 0x01, 0x00, 0x02, 0x05, 0x05, 0x00, 0x03, 0x07, 0x01, 0x01
        /*0010*/ 	.byte	0x02, 0x03, 0x00, 0x00, 0x02, 0x06, 0x01, 0x00, 0x04, 0x0b, 0x08, 0x00, 0x09, 0x00, 0x00, 0x00
        /*0020*/ 	.byte	0x00, 0x00, 0x00, 0x00


//--------------------- .nv.info._Z8beamformPK6float2PS_PK16float2_beamarray --------------------------
	.section	.nv.info._Z8beamformPK6float2PS_PK16float2_beamarray,"",@"SHT_CUDA_INFO"
	.sectionflags	@""
	.align	4


	//----- nvinfo : EIATTR_CUDA_API_VERSION
	.align		4
        /*0000*/ 	.byte	0x04, 0x37
        /*0002*/ 	.short	(.L_7 - .L_6)
.L_6:
        /*0004*/ 	.word	0x00000082


	//----- nvinfo : EIATTR_KPARAM_INFO
	.align		4
.L_7:
        /*0008*/ 	.byte	0x04, 0x17
        /*000a*/ 	.short	(.L_9 - .L_8)
.L_8:
        /*000c*/ 	.word	0x00000000
        /*0010*/ 	.short	0x0002
        /*0012*/ 	.short	0x0010
        /*0014*/ 	.byte	0x00, 0xf5, 0x21, 0x00


	//----- nvinfo : EIATTR_KPARAM_INFO
	.align		4
.L_9:
        /*0018*/ 	.byte	0x04, 0x17
        /*001a*/ 	.short	(.L_11 - .L_10)
.L_10:
        /*001c*/ 	.word	0x00000000
        /*0020*/ 	.short	0x0001
        /*0022*/ 	.short	0x0008
        /*0024*/ 	.byte	0x00, 0xf5, 0x21, 0x00


	//----- nvinfo : EIATTR_KPARAM_INFO
	.align		4
.L_11:
        /*0028*/ 	.byte	0x04, 0x17
        /*002a*/ 	.short	(.L_13 - .L_12)
.L_12:
        /*002c*/ 	.word	0x00000000
        /*0030*/ 	.short	0x0000
        /*0032*/ 	.short	0x0000
        /*0034*/ 	.byte	0x00, 0xf5, 0x21, 0x00


	//----- nvinfo : EIATTR_SPARSE_MMA_MASK
	.align		4
.L_13:
        /*0038*/ 	.byte	0x03, 0x50
        /*003a*/ 	.short	0x0000


	//----- nvinfo : EIATTR_MAXREG_COUNT
	.align		4
        /*003c*/ 	.byte	0x03, 0x1b
        /*003e*/ 	.short	0x00ff


	//----- nvinfo : EIATTR_NUM_BARRIERS
	.align		4
        /*0040*/ 	.byte	0x02, 0x4c
        /*0042*/ 	.byte	0x01
	.zero		1


	//----- nvinfo : EIATTR_MERCURY_ISA_VERSION
	.align		4
        /*0044*/ 	.byte	0x03, 0x5f
        /*0046*/ 	.short	0x0101


	//----- nvinfo : EIATTR_COOP_GROUP_MASK_REGIDS
	.align		4
        /*0048*/ 	.byte	0x04, 0x29
        /*004a*/ 	.short	(.L_15 - .L_14)


	//   ....[0]....
.L_14:
        /*004c*/ 	.word	0xffffffff


	//   ....[1]....
        /*0050*/ 	.word	0xffffffff


	//   ....[2]....
        /*0054*/ 	.word	0xffffffff


	//   ....[3]....
        /*0058*/ 	.word	0xffffffff


	//   ....[4]....
        /*005c*/ 	.word	0xffffffff


	//   ....[5]....
        /*0060*/ 	.word	0xffffffff


	//   ....[6]....
        /*0064*/ 	.word	0xffffffff


	//   ....[7]....
        /*0068*/ 	.word	0xffffffff


	//   ....[8]....
        /*006c*/ 	.word	0xffffffff


	//   ....[9]....
        /*0070*/ 	.word	0xffffffff


	//   ....[10]....
        /*0074*/ 	.word	0xffffffff


	//   ....[11]....
        /*0078*/ 	.word	0xffffffff


	//   ....[12]....
        /*007c*/ 	.word	0xffffffff


	//   ....[13]....
        /*0080*/ 	.word	0xffffffff


	//   ....[14]....
        /*0084*/ 	.word	0xffffffff


	//   ....[15]....
        /*0088*/ 	.word	0xffffffff


	//   ....[16]....
        /*008c*/ 	.word	0xffffffff


	//   ....[17]....
        /*0090*/ 	.word	0xffffffff


	//   ....[18]....
        /*0094*/ 	.word	0xffffffff


	//   ....[19]....
        /*0098*/ 	.word	0xffffffff


	//   ....[20]....
        /*009c*/ 	.word	0xffffffff


	//   ....[21]....
        /*00a0*/ 	.word	0xffffffff


	//   ....[22]....
        /*00a4*/ 	.word	0xffffffff


	//   ....[23]....
        /*00a8*/ 	.word	0xffffffff


	//   ....[24]....
        /*00ac*/ 	.word	0xffffffff


	//   ....[25]....
        /*00b0*/ 	.word	0xffffffff


	//   ....[26]....
        /*00b4*/ 	.word	0xffffffff


	//   ....[27]....
        /*00b8*/ 	.word	0xffffffff


	//   ....[28]....
        /*00bc*/ 	.word	0xffffffff


	//   ....[29]....
        /*00c0*/ 	.word	0xffffffff


	//   ....[30]....
        /*00c4*/ 	.word	0xffffffff


	//   ....[31]....
        /*00c8*/ 	.word	0xffffffff


	//   ....[32]....
        /*00cc*/ 	.word	0xffffffff


	//   ....[33]....
        /*00d0*/ 	.word	0xffffffff


	//   ....[34]....
        /*00d4*/ 	.word	0xffffffff


	//   ....[35]....
        /*00d8*/ 	.word	0xffffffff


	//   ....[36]....
        /*00dc*/ 	.word	0xffffffff


	//   ....[37]....
        /*00e0*/ 	.word	0xffffffff


	//   ....[38]....
        /*00e4*/ 	.word	0xffffffff


	//   ....[39]....
        /*00e8*/ 	.word	0xffffffff


	//   ....[40]....
        /*00ec*/ 	.word	0xffffffff


	//   ....[41]....
        /*00f0*/ 	.word	0xffffffff


	//   ....[42]....
        /*00f4*/ 	.word	0xffffffff


	//   ....[43]....
        /*00f8*/ 	.word	0xffffffff


	//   ....[44]....
        /*00fc*/ 	.word	0xffffffff


	//   ....[45]....
        /*0100*/ 	.word	0xffffffff


	//   ....[46]....
        /*0104*/ 	.word	0xffffffff


	//   ....[47]....
        /*0108*/ 	.word	0xffffffff


	//   ....[48]....
        /*010c*/ 	.word	0xffffffff


	//   ....[49]....
        /*0110*/ 	.word	0xffffffff


	//----- nvinfo : EIATTR_COOP_GROUP_INSTR_OFFSETS
	.align		4
.L_15:
        /*0114*/ 	.byte	0x04, 0x28
        /*0116*/ 	.short	(.L_17 - .L_16)


	//   ....[0]....
.L_16:
        /*0118*/ 	.word	0x00000240


	//   ....[1]....
        /*011c*/ 	.word	0x00000260


	//   ....[2]....
        /*0120*/ 	.word	0x00000270


	//   ....[3]....
        /*0124*/ 	.word	0x00000280


	//   ....[4]....
        /*0128*/ 	.word	0x00000290


	//   ....[5]....
        /*012c*/ 	.word	0x000002a0


	//   ....[6]....
        /*0130*/ 	.word	0x000002b0


	//   ....[7]....
        /*0134*/ 	.word	0x000002c0


	//   ....[8]....
        /*0138*/ 	.word	0x000002d0


	//   ....[9]....
        /*013c*/ 	.word	0x000002e0


	//   ....[10]....
        /*0140*/ 	.word	0x00000350


	//   ....[11]....
        /*0144*/ 	.word	0x00000370


	//   ....[12]....
        /*0148*/ 	.word	0x00000390


	//   ....[13]....
        /*014c*/ 	.word	0x000003b0


	//   ....[14]....
        /*0150*/ 	.word	0x000003d0


	//   ....[15]....
        /*0154*/ 	.word	0x000003e0


	//   ....[16]....
        /*0158*/ 	.word	0x000003f0


	//   ....[17]....
        /*015c*/ 	.word	0x00000400


	//   ....[18]....
        /*0160*/ 	.word	0x00000410


	//   ....[19]....
        /*0164*/ 	.word	0x00000420


	//   ....[20]....
        /*0168*/ 	.word	0x00000490


	//   ....[21]....
        /*016c*/ 	.word	0x000004b0


	//   ....[22]....
        /*0170*/ 	.word	0x000004d0


	//   ....[23]....
        /*0174*/ 	.word	0x000004f0


	//   ....[24]....
        /*0178*/ 	.word	0x00000510


	//   ....[25]....
        /*017c*/ 	.word	0x00000520


	//   ....[26]....
        /*0180*/ 	.word	0x00000530


	//   ....[27]....
        /*0184*/ 	.word	0x00000540


	//   ....[28]....
        /*0188*/ 	.word	0x00000550


	//   ....[29]....
        /*018c*/ 	.word	0x00000560


	//   ....[30]....
        /*0190*/ 	.word	0x000005c0


	//   ....[31]....
        /*0194*/ 	.word	0x000005f0


	//   ....[32]....
        /*0198*/ 	.word	0x00000610


	//   ....[33]....
        /*019c*/ 	.word	0x00000630


	//   ....[34]....
        /*01a0*/ 	.word	0x00000650


	//   ....[35]....
        /*01a4*/ 	.word	0x00000660


	//   ....[36]....
        /*01a8*/ 	.word	0x00000670


	//   ....[37]....
        /*01ac*/ 	.word	0x00000680


	//   ....[38]....
        /*01b0*/ 	.word	0x00000690


	//   ....[39]....
        /*01b4*/ 	.word	0x000006a0


	//   ....[40]....
        /*01b8*/ 	.word	0x00000760


	//   ....[41]....
        /*01bc*/ 	.word	0x00000770


	//   ....[42]....
        /*01c0*/ 	.word	0x00000780


	//   ....[43]....
        /*01c4*/ 	.word	0x00000790


	//   ....[44]....
        /*01c8*/ 	.word	0x000007a0


	//   ....[45]....
        /*01cc*/ 	.word	0x000007b0


	//   ....[46]....
        /*01d0*/ 	.word	0x000007c0


	//   ....[47]....
        /*01d4*/ 	.word	0x000007d0


	//   ....[48]....
        /*01d8*/ 	.word	0x000007e0


	//   ....[49]....
        /*01dc*/ 	.word	0x000007f0


	//----- nvinfo : EIATTR_VRC_CTA_INIT_COUNT
	.align		4
.L_17:
        /*01e0*/ 	.byte	0x02, 0x4a
	.zero		1
	.zero		1


	//----- nvinfo : EIATTR_EXIT_INSTR_OFFSETS
	.align		4
        /*01e4*/ 	.byte	0x04, 0x1c
        /*01e6*/ 	.short	(.L_19 - .L_18)


	//   ....[0]....
.L_18:
        /*01e8*/ 	.word	0x00000950


	//   ....[1]....
        /*01ec*/ 	.word	0x00000ae0


	//----- nvinfo : EIATTR_CBANK_PARAM_SIZE
	.align		4
.L_19:
        /*01f0*/ 	.byte	0x03, 0x19
        /*01f2*/ 	.short	0x0018


	//----- nvinfo : EIATTR_PARAM_CBANK
	.align		4
        /*01f4*/ 	.byte	0x04, 0x0a
        /*01f6*/ 	.short	(.L_21 - .L_20)
	.align		4
.L_20:
        /*01f8*/ 	.word	index@(.nv.constant0._Z8beamformPK6float2PS_PK16float2_beamarray)
        /*01fc*/ 	.short	0x0380
        /*01fe*/ 	.short	0x0018


	//----- nvinfo : EIATTR_SW_WAR
	.align		4
.L_21:
        /*0200*/ 	.byte	0x04, 0x36
        /*0202*/ 	.short	(.L_23 - .L_22)
.L_22:
        /*0204*/ 	.word	0x00000008
.L_23:


//--------------------- .nv.callgraph             --------------------------
	.section	.nv.callgraph,"",@"SHT_CUDA_CALLGRAPH"
	.align	4
	.sectionentsize	8
	.align		4
        /*0000*/ 	.word	0x00000000
	.align		4
        /*0004*/ 	.word	0xffffffff
	.align		4
        /*0008*/ 	.word	0x00000000
	.align		4
        /*000c*/ 	.word	0xfffffffe
	.align		4
        /*0010*/ 	.word	0x00000000
	.align		4
        /*0014*/ 	.word	0xfffffffd
	.align		4
        /*0018*/ 	.word	0x00000000
	.align		4
        /*001c*/ 	.word	0xfffffffc


//--------------------- .text._Z8beamformPK6float2PS_PK16float2_beamarray --------------------------
	.section	.text._Z8beamformPK6float2PS_PK16float2_beamarray,"ax",@progbits
	.align	128
        .global         _Z8beamformPK6float2PS_PK16float2_beamarray
        .type           _Z8beamformPK6float2PS_PK16float2_beamarray,@function
        .size           _Z8beamformPK6float2PS_PK16float2_beamarray,(.L_x_1 - _Z8beamformPK6float2PS_PK16float2_beamarray)
        .other          _Z8beamformPK6float2PS_PK16float2_beamarray,@"STO_CUDA_ENTRY STV_DEFAULT"
_Z8beamformPK6float2PS_PK16float2_beamarray:
.text._Z8beamformPK6float2PS_PK16float2_beamarray:
[----:B------:R-:W-:Y:S01]  /*0000*/  LDC R1, c[0x0][0x37c] ;  /* 0x0000df00ff017b82 */ /* 0x000fe20000000800 */
[----:B------:R-:W0:Y:S07]  /*0010*/  S2R R0, SR_TID.X ;  /* 0x0000000000007919 */ /* 0x000e2e0000002100 */
[----:B------:R-:W1:Y:S01]  /*0020*/  LDC.64 R2, c[0x0][0x380] ;  /* 0x0000e000ff027b82 */ /* 0x000e620000000a00 */
[----:B------:R-:W2:Y:S01]  /*0030*/  LDCU UR6, c[0x0][0x360] ;  /* 0x00006c00ff0677ac */ /* 0x000ea20008000800 */
[----:B------:R-:W2:Y:S01]  /*0040*/  S2R R7, SR_CTAID.X ;  /* 0x0000000000077919 */ /* 0x000ea20000002500 */
[----:B------:R-:W3:Y:S05]  /*0050*/  LDCU.64 UR4, c[0x0][0x358] ;  /* 0x00006b00ff0477ac */ /* 0x000eea0008000a00 */
[----:B------:R-:W0:Y:S02]  /*0060*/  LDC.64 R16, c[0x0][0x390] ;  /* 0x0000e400ff107b82 */ /* 0x000e240000000a00 */
[----:B0-----:R-:W-:-:S04]  /*0070*/  IMAD.WIDE.U32 R16, R0, 0x8, R16 ;  /* 0x0000000800107825 */ /* 0x001fc800078e0010 */
[----:B--2---:R-:W-:Y:S01]  /*0080*/  IMAD R5, R7, UR6, R0 ;  /* 0x0000000607057c24 */ /* 0x004fe2000f8e0200 */
[----:B---3--:R-:W2:Y:S03]  /*0090*/  LDG.E.64.CONSTANT R14, desc[UR4][R16.64] ;  /* 0x00000004100e7981 */ /* 0x008ea6000c1e9b00 */
[----:B-1----:R-:W-:Y:S01]  /*00a0*/  IMAD.WIDE.U32 R2, R5, 0x8, R2 ;  /* 0x0000000805027825 */ /* 0x002fe200078e0002 */
[----:B------:R-:W3:Y:S04]  /*00b0*/  LDG.E.64.CONSTANT R12, desc[UR4][R16.64+0x620] ;  /* 0x00062004100c7981 */ /* 0x000ee8000c1e9b00 */
[----:B------:R-:W4:Y:S04]  /*00c0*/  LDG.E.64.CONSTANT R10, desc[UR4][R16.64+0xc40] ;  /* 0x000c4004100a7981 */ /* 0x000f28000c1e9b00 */
[----:B------:R-:W2:Y:S04]  /*00d0*/  LDG.E.64.CONSTANT R2, desc[UR4][R2.64] ;  /* 0x0000000402027981 */ /* 0x000ea8000c1e9b00 */
[----:B------:R-:W5:Y:S04]  /*00e0*/  LDG.E.64.CONSTANT R8, desc[UR4][R16.64+0x1260] ;  /* 0x0012600410087981 */ /* 0x000f68000c1e9b00 */
[----:B------:R0:W5:Y:S01]  /*00f0*/  LDG.E.64.CONSTANT R4, desc[UR4][R16.64+0x1880] ;  /* 0x0018800410047981 */ /* 0x000162000c1e9b00 */
[----:B------:R-:W-:Y:S01]  /*0100*/  ISETP.GT.U32.AND P2, PT, R0, 0x4, PT ;  /* 0x000000040000780c */ /* 0x000fe20003f44070 */
[C---:B--2---:R-:W-:Y:S01]  /*0110*/  FMUL R19, R3.reuse, R14 ;  /* 0x0000000e03137220 */ /* 0x044fe20000400000 */
[----:B------:R-:W-:-:S03]  /*0120*/  FMUL R21, R3, R15 ;  /* 0x0000000f03157220 */ /* 0x000fc60000400000 */
[C---:B------:R-:W-:Y:S01]  /*0130*/  FFMA R6, R2.reuse, R15, -R19 ;  /* 0x0000000f02067223 */ /* 0x040fe20000000813 */
[C---:B---3--:R-:W-:Y:S01]  /*0140*/  FMUL R15, R3.reuse, R12 ;  /* 0x0000000c030f7220 */ /* 0x048fe20000400000 */
[CC--:B------:R-:W-:Y:S01]  /*0150*/  FMUL R19, R3.reuse, R13.reuse ;  /* 0x0000000d03137220 */ /* 0x0c0fe20000400000 */
[C---:B------:R-:W-:Y:S01]  /*0160*/  FFMA R14, R2.reuse, R14, R21 ;  /* 0x0000000e020e7223 */ /* 0x040fe20000000015 */
[C---:B----4-:R-:W-:Y:S01]  /*0170*/  FMUL R18, R3.reuse, R10 ;  /* 0x0000000a03127220 */ /* 0x050fe20000400000 */
[C---:B------:R-:W-:Y:S01]  /*0180*/  FFMA R13, R2.reuse, R13, -R15 ;  /* 0x0000000d020d7223 */ /* 0x040fe2000000080f */
[C---:B------:R-:W-:Y:S01]  /*0190*/  FMUL R21, R3.reuse, R11 ;  /* 0x0000000b03157220 */ /* 0x040fe20000400000 */
[C---:B-----5:R-:W-:Y:S01]  /*01a0*/  FMUL R15, R3.reuse, R8 ;  /* 0x00000008030f7220 */ /* 0x060fe20000400000 */
[C---:B0-----:R-:W-:Y:S01]  /*01b0*/  FMUL R17, R3.reuse, R9 ;  /* 0x0000000903117220 */ /* 0x041fe20000400000 */
[C---:B------:R-:W-:Y:S01]  /*01c0*/  FMUL R16, R3.reuse, R4 ;  /* 0x0000000403107220 */ /* 0x040fe20000400000 */
[----:B------:R-:W-:Y:S01]  /*01d0*/  FMUL R3, R3, R5 ;  /* 0x0000000503037220 */ /* 0x000fe20000400000 */
[C---:B------:R-:W-:Y:S01]  /*01e0*/  FFMA R12, R2.reuse, R12, R19 ;  /* 0x0000000c020c7223 */ /* 0x040fe20000000013 */
[C---:B------:R-:W-:Y:S01]  /*01f0*/  FFMA R11, R2.reuse, R11, -R18 ;  /* 0x0000000b020b7223 */ /* 0x040fe20000000812 */
[C---:B------:R-:W-:Y:S01]  /*0200*/  FFMA R5, R2.reuse, R5, -R16 ;  /* 0x0000000502057223 */ /* 0x040fe20000000810 */
[C---:B------:R-:W-:Y:S01]  /*0210*/  FFMA R16, R2.reuse, R4, R3 ;  /* 0x0000000402107223 */ /* 0x040fe20000000003 */
[C---:B------:R-:W-:Y:S01]  /*0220*/  FFMA R10, R2.reuse, R10, R21 ;  /* 0x0000000a020a7223 */ /* 0x040fe20000000015 */
[C---:B------:R-:W-:Y:S01]  /*0230*/  FFMA R15, R2.reuse, R9, -R15 ;  /* 0x00000009020f7223 */ /* 0x040fe2000000080f */
[----:B------:R-:W0:Y:S01]  /*0240*/  SHFL.DOWN PT, R3, R6, 0x10, 0x1f ;  /* 0x0a001f0006037f89 */ /* 0x000e2200000e0000 */
[----:B------:R-:W-:-:S03]  /*0250*/  FFMA R9, R2, R8, R17 ;  /* 0x0000000802097223 */ /* 0x000fc60000000011 */
[----:B------:R-:W1:Y:S04]  /*0260*/  SHFL.DOWN PT, R19, R14, 0x10, 0x1f ;  /* 0x0a001f000e137f89 */ /* 0x000e6800000e0000 */
[----:B------:R-:W2:Y:S04]  /*0270*/  SHFL.DOWN PT, R4, R13, 0x10, 0x1f ;  /* 0x0a001f000d047f89 */ /* 0x000ea800000e0000 */
[----:B------:R-:W3:Y:S04]  /*0280*/  SHFL.DOWN PT, R21, R12, 0x10, 0x1f ;  /* 0x0a001f000c157f89 */ /* 0x000ee800000e0000 */
[----:B------:R-:W4:Y:S04]  /*0290*/  SHFL.DOWN PT, R20, R11, 0x10, 0x1f ;  /* 0x0a001f000b147f89 */ /* 0x000f2800000e0000 */
[----:B------:R-:W5:Y:S04]  /*02a0*/  SHFL.DOWN PT, R18, R5, 0x10, 0x1f ;  /* 0x0a001f0005127f89 */ /* 0x000f6800000e0000 */
[----:B------:R-:W5:Y:S04]  /*02b0*/  SHFL.DOWN PT, R23, R10, 0x10, 0x1f ;  /* 0x0a001f000a177f89 */ /* 0x000f6800000e0000 */
[----:B------:R-:W5:Y:S04]  /*02c0*/  SHFL.DOWN PT, R22, R15, 0x10, 0x1f ;  /* 0x0a001f000f167f89 */ /* 0x000f6800000e0000 */
[----:B------:R-:W5:Y:S04]  /*02d0*/  SHFL.DOWN PT, R24, R9, 0x10, 0x1f ;  /* 0x0a001f0009187f89 */ /* 0x000f6800000e0000 */
[----:B------:R-:W5:Y:S01]  /*02e0*/  SHFL.DOWN PT, R17, R16, 0x10, 0x1f ;  /* 0x0a001f0010117f89 */ /* 0x000f6200000e0000 */
[----:B0-----:R-:W-:Y:S01]  /*02f0*/  FADD R2, R6, R3 ;  /* 0x0000000306027221 */ /* 0x001fe20000000000 */
[----:B-1----:R-:W-:Y:S01]  /*0300*/  FADD R3, R14, R19 ;  /* 0x000000130e037221 */ /* 0x002fe20000000000 */
[----:B--2---:R-:W-:Y:S01]  /*0310*/  FADD R4, R13, R4 ;  /* 0x000000040d047221 */ /* 0x004fe20000000000 */
[----:B---3--:R-:W-:Y:S01]  /*0320*/  FADD R8, R12, R21 ;  /* 0x000000150c087221 */ /* 0x008fe20000000000 */
[----:B----4-:R-:W-:Y:S01]  /*0330*/  FADD R12, R11, R20 ;  /* 0x000000140b0c7221 */ /* 0x010fe20000000000 */
[----:B-----5:R-:W-:Y:S01]  /*0340*/  FADD R14, R5, R18 ;  /* 0x00000012050e7221 */ /* 0x020fe20000000000 */
[----:B------:R-:W-:Y:S01]  /*0350*/  SHFL.DOWN PT, R6, R3, 0x8, 0x1f ;  /* 0x09001f0003067f89 */ /* 0x000fe200000e0000 */
[----:B------:R-:W-:-:S03]  /*0360*/  FADD R13, R10, R23 ;  /* 0x000000170a0d7221 */ /* 0x000fc60000000000 */
[----:B------:R-:W0:Y:S01]  /*0370*/  SHFL.DOWN PT, R5, R2, 0x8, 0x1f ;  /* 0x09001f0002057f89 */ /* 0x000e2200000e0000 */
[----:B------:R-:W-:-:S03]  /*0380*/  FADD R11, R15, R22 ;  /* 0x000000160f0b7221 */ /* 0x000fc60000000000 */
[----:B------:R-:W-:Y:S01]  /*0390*/  SHFL.DOWN PT, R21, R12, 0x8, 0x1f ;  /* 0x09001f000c157f89 */ /* 0x000fe200000e0000 */
[----:B------:R-:W-:-:S03]  /*03a0*/  FADD R10, R9, R24 ;  /* 0x00000018090a7221 */ /* 0x000fc60000000000 */
[----:B------:R-:W-:Y:S01]  /*03b0*/  SHFL.DOWN PT, R15, R8, 0x8, 0x1f ;  /* 0x09001f00080f7f89 */ /* 0x000fe200000e0000 */
[----:B------:R-:W-:-:S03]  /*03c0*/  FADD R18, R16, R17 ;  /* 0x0000001110127221 */ /* 0x000fc60000000000 */
[----:B------:R-:W1:Y:S04]  /*03d0*/  SHFL.DOWN PT, R9, R4, 0x8, 0x1f ;  /* 0x09001f0004097f89 */ /* 0x000e6800000e0000 */
[----:B------:R-:W2:Y:S04]  /*03e0*/  SHFL.DOWN PT, R16, R13, 0x8, 0x1f ;  /* 0x09001f000d107f89 */ /* 0x000ea800000e0000 */
[----:B------:R-:W3:Y:S04]  /*03f0*/  SHFL.DOWN PT, R20, R11, 0x8, 0x1f ;  /* 0x09001f000b147f89 */ /* 0x000ee800000e0000 */
[----:B------:R-:W4:Y:S04]  /*0400*/  SHFL.DOWN PT, R23, R10, 0x8, 0x1f ;  /* 0x09001f000a177f89 */ /* 0x000f2800000e0000 */
[----:B------:R-:W5:Y:S04]  /*0410*/  SHFL.DOWN PT, R17, R14, 0x8, 0x1f ;  /* 0x09001f000e117f89 */ /* 0x000f6800000e0000 */
[----:B------:R-:W5:Y:S01]  /*0420*/  SHFL.DOWN PT, R19, R18, 0x8, 0x1f ;  /* 0x09001f0012137f89 */ /* 0x000f6200000e0000 */
[----:B0-----:R-:W-:Y:S01]  /*0430*/  FADD R5, R2, R5 ;  /* 0x0000000502057221 */ /* 0x001fe20000000000 */
[----:B------:R-:W-:Y:S01]  /*0440*/  FADD R2, R3, R6 ;  /* 0x0000000603027221 */ /* 0x000fe20000000000 */
[----:B-1----:R-:W-:Y:S01]  /*0450*/  FADD R6, R4, R9 ;  /* 0x0000000904067221 */ /* 0x002fe20000000000 */
[----:B------:R-:W-:Y:S01]  /*0460*/  FADD R9, R8, R15 ;  /* 0x0000000f08097221 */ /* 0x000fe20000000000 */
[----:B------:R-:W-:Y:S01]  /*0470*/  FADD R15, R12, R21 ;  /* 0x000000150c0f7221 */ /* 0x000fe20000000000 */
[----:B--2---:R-:W-:Y:S01]  /*0480*/  FADD R16, R13, R16 ;  /* 0x000000100d107221 */ /* 0x004fe20000000000 */
[----:B------:R-:W0:Y:S01]  /*0490*/  SHFL.DOWN PT, R4, R5, 0x4, 0x1f ;  /* 0x08801f0005047f89 */ /* 0x000e2200000e0000 */
[----:B---3--:R-:W-:-:S03]  /*04a0*/  FADD R12, R11, R20 ;  /* 0x000000140b0c7221 */ /* 0x008fc60000000000 */
[----:B------:R-:W-:Y:S01]  /*04b0*/  SHFL.DOWN PT, R21, R6, 0x4, 0x1f ;  /* 0x08801f0006157f89 */ /* 0x000fe200000e0000 */
[----:B----4-:R-:W-:-:S03]  /*04c0*/  FADD R13, R10, R23 ;  /* 0x000000170a0d7221 */ /* 0x010fc60000000000 */
[----:B------:R-:W1:Y:S01]  /*04d0*/  SHFL.DOWN PT, R11, R2, 0x4, 0x1f ;  /* 0x08801f00020b7f89 */ /* 0x000e6200000e0000 */
[----:B-----5:R-:W-:-:S03]  /*04e0*/  FADD R17, R14, R17 ;  /* 0x000000110e117221 */ /* 0x020fc60000000000 */
[----:B------:R-:W2:Y:S01]  /*04f0*/  SHFL.DOWN PT, R8, R9, 0x4, 0x1f ;  /* 0x08801f0009087f89 */ /* 0x000ea200000e0000 */
[----:B------:R-:W-:-:S03]  /*0500*/  FADD R10, R18, R19 ;  /* 0x00000013120a7221 */ /* 0x000fc60000000000 */
[----:B------:R-:W3:Y:S04]  /*0510*/  SHFL.DOWN PT, R25, R12, 0x4, 0x1f ;  /* 0x08801f000c197f89 */ /* 0x000ee800000e0000 */
[----:B------:R-:W4:Y:S04]  /*0520*/  SHFL.DOWN PT, R18, R15, 0x4, 0x1f ;  /* 0x08801f000f127f89 */ /* 0x000f2800000e0000 */
[----:B------:R-:W5:Y:S04]  /*0530*/  SHFL.DOWN PT, R20, R13, 0x4, 0x1f ;  /* 0x08801f000d147f89 */ /* 0x000f6800000e0000 */
[----:B------:R-:W5:Y:S04]  /*0540*/  SHFL.DOWN PT, R14, R17, 0x4, 0x1f ;  /* 0x08801f00110e7f89 */ /* 0x000f6800000e0000 */
[----:B------:R-:W5:Y:S04]  /*0550*/  SHFL.DOWN PT, R19, R10, 0x4, 0x1f ;  /* 0x08801f000a137f89 */ /* 0x000f6800000e0000 */
[----:B------:R-:W5:Y:S01]  /*0560*/  SHFL.DOWN PT, R23, R16, 0x4, 0x1f ;  /* 0x08801f0010177f89 */ /* 0x000f6200000e0000 */
[----:B0-----:R-:W-:Y:S01]  /*0570*/  FADD R3, R5, R4 ;  /* 0x0000000405037221 */ /* 0x001fe20000000000 */
[----:B-1----:R-:W-:Y:S01]  /*0580*/  FADD R4, R2, R11 ;  /* 0x0000000b02047221 */ /* 0x002fe20000000000 */
[----:B------:R-:W-:Y:S01]  /*0590*/  FADD R5, R6, R21 ;  /* 0x0000001506057221 */ /* 0x000fe20000000000 */
[----:B--2---:R-:W-:Y:S01]  /*05a0*/  FADD R8, R9, R8 ;  /* 0x0000000809087221 */ /* 0x004fe20000000000 */
[----:B---3--:R-:W-:Y:S01]  /*05b0*/  FADD R6, R12, R25 ;  /* 0x000000190c067221 */ /* 0x008fe20000000000 */
[----:B------:R-:W0:Y:S01]  /*05c0*/  SHFL.DOWN PT, R2, R3, 0x2, 0x1f ;  /* 0x08401f0003027f89 */ /* 0x000e2200000e0000 */
[----:B----4-:R-:W-:Y:S01]  /*05d0*/  FADD R11, R15, R18 ;  /* 0x000000120f0b7221 */ /* 0x010fe20000000000 */
[----:B-----5:R-:W-:-:S02]  /*05e0*/  FADD R12, R13, R20 ;  /* 0x000000140d0c7221 */ /* 0x020fc40000000000 */
[----:B------:R-:W-:Y:S01]  /*05f0*/  SHFL.DOWN PT, R18, R5, 0x2, 0x1f ;  /* 0x08401f0005127f89 */ /* 0x000fe200000e0000 */
[----:B------:R-:W-:-:S03]  /*0600*/  FADD R13, R17, R14 ;  /* 0x0000000e110d7221 */ /* 0x000fc60000000000 */
[----:B------:R-:W1:Y:S01]  /*0610*/  SHFL.DOWN PT, R17, R4, 0x2, 0x1f ;  /* 0x08401f0004117f89 */ /* 0x000e6200000e0000 */
[----:B------:R-:W-:-:S03]  /*0620*/  FADD R19, R10, R19 ;  /* 0x000000130a137221 */ /* 0x000fc60000000000 */
        /* <DEDUP_REMOVED lines=10> */
[----:B------:R-:W0:Y:S01]  /*06d0*/  S2R R10, SR_CgaCtaId ;  /* 0x00000000000a7919 */ /* 0x000e220000008800 */
[----:B------:R-:W-:Y:S01]  /*06e0*/  FADD R4, R5, R18 ;  /* 0x0000001205047221 */ /* 0x000fe20000000000 */
[----:B--2---:R-:W-:Y:S01]  /*06f0*/  FADD R5, R8, R21 ;  /* 0x0000001508057221 */ /* 0x004fe20000000000 */
[----:B---3--:R-:W-:Y:S01]  /*0700*/  FADD R8, R11, R20 ;  /* 0x000000140b087221 */ /* 0x008fe20000000000 */
[----:B----4-:R-:W-:Y:S01]  /*0710*/  FADD R11, R12, R15 ;  /* 0x0000000f0c0b7221 */ /* 0x010fe20000000000 */
[----:B-----5:R-:W-:Y:S01]  /*0720*/  FADD R6, R6, R23 ;  /* 0x0000001706067221 */ /* 0x020fe20000000000 */
[----:B------:R-:W-:Y:S01]  /*0730*/  FADD R15, R19, R14 ;  /* 0x0000000e130f7221 */ /* 0x000fe20000000000 */
[----:B------:R-:W-:Y:S01]  /*0740*/  FADD R9, R9, R22 ;  /* 0x0000001609097221 */ /* 0x000fe20000000000 */
[----:B------:R-:W-:-:S02]  /*0750*/  FADD R12, R13, R16 ;  /* 0x000000100d0c7221 */ /* 0x000fc40000000000 */
        /* <DEDUP_REMOVED lines=8> */
[----:B------:R-:W5:Y:S04]  /*07e0*/  SHFL.DOWN PT, R16, R11, 0x1, 0x1f ;  /* 0x08201f000b107f89 */ /* 0x000f6800000e0000 */
[----:B------:R-:W5:Y:S01]  /*07f0*/  SHFL.DOWN PT, R13, R12, 0x1, 0x1f ;  /* 0x08201f000c0d7f89 */ /* 0x000f6200000e0000 */
[----:B------:R-:W-:-:S02]  /*0800*/  LOP3.LUT P0, R20, R0, 0x1f, RZ, 0xc0, !PT ;  /* 0x0000001f00147812 */ /* 0x000fc4000780c0ff */
[----:B------:R-:W-:Y:S02]  /*0810*/  MOV R17, 0x400 ;  /* 0x0000040000117802 */ /* 0x000fe40000000f00 */
[----:B------:R-:W-:Y:S02]  /*0820*/  ISETP.NE.AND P1, PT, R20, RZ, PT ;  /* 0x000000ff1400720c */ /* 0x000fe40003f25270 */
[----:B0-----:R-:W-:Y:S01]  /*0830*/  LEA R17, R10, R17, 0x18 ;  /* 0x000000110a117211 */ /* 0x001fe200078ec0ff */
[----:B-1----:R-:W-:Y:S01]  /*0840*/  FADD R10, R6, R19 ;  /* 0x00000013060a7221 */ /* 0x002fe20000000000 */
[----:B--2---:R-:W-:Y:S01]  /*0850*/  FADD R15, R15, R14 ;  /* 0x0000000e0f0f7221 */ /* 0x004fe20000000000 */
[----:B---3--:R-:W-:Y:S01]  /*0860*/  FADD R2, R2, R23 ;  /* 0x0000001702027221 */ /* 0x008fe20000000000 */
[----:B----4-:R-:W-:Y:S01]  /*0870*/  FADD R3, R3, R22 ;  /* 0x0000001603037221 */ /* 0x010fe20000000000 */
[----:B-----5:R-:W-:Y:S01]  /*0880*/  FADD R4, R4, R25 ;  /* 0x0000001904047221 */ /* 0x020fe20000000000 */
[----:B------:R-:W-:Y:S01]  /*0890*/  FADD R5, R5, R24 ;  /* 0x0000001805057221 */ /* 0x000fe20000000000 */
[----:B------:R-:W-:Y:S01]  /*08a0*/  FADD R8, R8, R21 ;  /* 0x0000001508087221 */ /* 0x000fe20000000000 */
[----:B------:R-:W-:Y:S01]  /*08b0*/  LEA.HI R6, R0, R17, RZ, 0x1e ;  /* 0x0000001100067211 */ /* 0x000fe200078ff0ff */
[----:B------:R-:W-:Y:S01]  /*08c0*/  FADD R9, R9, R18 ;  /* 0x0000001209097221 */ /* 0x000fe20000000000 */
[----:B------:R-:W-:Y:S01]  /*08d0*/  FADD R11, R11, R16 ;  /* 0x000000100b0b7221 */ /* 0x000fe20000000000 */
[----:B------:R-:W-:-:S02]  /*08e0*/  FADD R14, R12, R13 ;  /* 0x0000000d0c0e7221 */ /* 0x000fc40000000000 */
[----:B------:R0:W-:Y:S04]  /*08f0*/  @!P0 STS.64 [R6], R2 ;  /* 0x0000000206008388 */ /* 0x0001e80000000a00 */
[----:B------:R0:W-:Y:S04]  /*0900*/  @!P1 STS.64 [R6+0x38], R4 ;  /* 0x0000380406009388 */ /* 0x0001e80000000a00 */
[----:B------:R0:W-:Y:S04]  /*0910*/  @!P1 STS.64 [R6+0x70], R8 ;  /* 0x0000700806009388 */ /* 0x0001e80000000a00 */
[----:B------:R0:W-:Y:S04]  /*0920*/  @!P1 STS.64 [R6+0xa8], R10 ;  /* 0x0000a80a06009388 */ /* 0x0001e80000000a00 */
[----:B------:R0:W-:Y:S01]  /*0930*/  @!P1 STS.64 [R6+0xe0], R14 ;  /* 0x0000e00e06009388 */ /* 0x0001e20000000a00 */
[----:B------:R-:W-:Y:S06]  /*0940*/  BAR.SYNC.DEFER_BLOCKING 0x0 ;  /* 0x0000000000007b1d */ /* 0x000fec0000010000 */
[----:B------:R-:W-:Y:S05]  /*0950*/  @P2 EXIT ;  /* 0x000000000000294d */ /* 0x000fea0003800000 */
[----:B------:R-:W-:Y:S01]  /*0960*/  IMAD R17, R0, 0x38, R17 ;  /* 0x0000003800117824 */ /* 0x000fe200078e0211 */
[----:B------:R-:W1:Y:S01]  /*0970*/  LDC.64 R12, c[0x0][0x388] ;  /* 0x0000e200ff0c7b82 */ /* 0x000e620000000a00 */
[----:B------:R-:W-:-:S03]  /*0980*/  IMAD R7, R7, 0x5, R0 ;  /* 0x0000000507077824 */ /* 0x000fc600078e0200 */
[----:B0-----:R-:W-:Y:S04]  /*0990*/  LDS.64 R14, [R17] ;  /* 0x00000000110e7984 */ /* 0x001fe80000000a00 */
[----:B------:R-:W0:Y:S04]  /*09a0*/  LDS.64 R18, [R17+0x8] ;  /* 0x0000080011127984 */ /* 0x000e280000000a00 */
[----:B------:R-:W2:Y:S04]  /*09b0*/  LDS.64 R22, [R17+0x10] ;  /* 0x0000100011167984 */ /* 0x000ea80000000a00 */
[----:B------:R-:W3:Y:S04]  /*09c0*/  LDS.64 R10, [R17+0x18] ;  /* 0x00001800110a7984 */ /* 0x000ee80000000a00 */
[----:B------:R-:W4:Y:S04]  /*09d0*/  LDS.64 R8, [R17+0x20] ;  /* 0x0000200011087984 */ /* 0x000f280000000a00 */
[----:B------:R-:W5:Y:S01]  /*09e0*/  LDS.64 R4, [R17+0x28] ;  /* 0x0000280011047984 */ /* 0x000f620000000a00 */
[----:B-1----:R-:W-:-:S03]  /*09f0*/  IMAD.WIDE.U32 R12, R7, 0x8, R12 ;  /* 0x00000008070c7825 */ /* 0x002fc600078e000c */
[----:B------:R-:W1:Y:S01]  /*0a00*/  LDS.64 R2, [R17+0x30] ;  /* 0x0000300011027984 */ /* 0x000e620000000a00 */
[----:B0-----:R-:W-:Y:S01]  /*0a10*/  FADD R21, R14, R18 ;  /* 0x000000120e157221 */ /* 0x001fe20000000000 */
[----:B------:R-:W-:-:S03]  /*0a20*/  FADD R6, R15, R19 ;  /* 0x000000130f067221 */ /* 0x000fc60000000000 */
[----:B--2---:R-:W-:Y:S01]  /*0a30*/  FADD R21, R21, R22 ;  /* 0x0000001615157221 */ /* 0x004fe20000000000 */
[----:B------:R-:W-:-:S03]  /*0a40*/  FADD R6, R6, R23 ;  /* 0x0000001706067221 */ /* 0x000fc60000000000 */
[----:B---3--:R-:W-:Y:S01]  /*0a50*/  FADD R21, R21, R10 ;  /* 0x0000000a15157221 */ /* 0x008fe20000000000 */
[----:B------:R-:W-:-:S03]  /*0a60*/  FADD R6, R6, R11 ;  /* 0x0000000b06067221 */ /* 0x000fc60000000000 */
[----:B----4-:R-:W-:Y:S01]  /*0a70*/  FADD R21, R21, R8 ;  /* 0x0000000815157221 */ /* 0x010fe20000000000 */
[----:B------:R-:W-:-:S03]  /*0a80*/  FADD R6, R6, R9 ;  /* 0x0000000906067221 */ /* 0x000fc60000000000 */
[----:B-----5:R-:W-:Y:S01]  /*0a90*/  FADD R21, R21, R4 ;  /* 0x0000000415157221 */ /* 0x020fe20000000000 */
[----:B------:R-:W-:-:S03]  /*0aa0*/  FADD R6, R6, R5 ;  /* 0x0000000506067221 */ /* 0x000fc60000000000 */
[----:B-1----:R-:W-:Y:S01]  /*0ab0*/  FADD R2, R21, R2 ;  /* 0x0000000215027221 */ /* 0x002fe20000000000 */
[----:B------:R-:W-:-:S05]  /*0ac0*/  FADD R3, R6, R3 ;  /* 0x0000000306037221 */ /* 0x000fca0000000000 */
[----:B------:R-:W-:Y:S01]  /*0ad0*/  STG.E.64 desc[UR4][R12.64], R2 ;  /* 0x000000020c007986 */ /* 0x000fe2000c101b04 */
[----:B------:R-:W-:Y:S05]  /*0ae0*/  EXIT ;  /* 0x000000000000794d */ /* 0x000fea0003800000 */
.L_x_0:
[----:B------:R-:W-:-:S00]  /*0af0*/  BRA `(.L_x_0) ;  /* 0xfffffffc00fc7947 */ /* 0x000fc0000383ffff */
[----:B------:R-:W-:-:S00]  /*0b00*/  NOP ;  /* 0x0000000000007918 */ /* 0x000fc00000000000 */
[----:B------:R-:W-:-:S00]  /*0b10*/  NOP ;  /* 0x0000000000007918 */ /* 0x000fc00000000000 */
[----:B------:R-:W-:-:S00]  /*0b20*/  NOP ;  /* 0x0000000000007918 */ /* 0x000fc00000000000 */
[----:B------:R-:W-:-:S00]  /*0b30*/  NOP ;  /* 0x0000000000007918 */ /* 0x000fc00000000000 */
[----:B------:R-:W-:-:S00]  /*0b40*/  NOP ;  /* 0x0000000000007918 */ /* 0x000fc00000000000 */
[----:B------:R-:W-:-:S00]  /*0b50*/  NOP ;  /* 0x0000000000007918 */ /* 0x000fc00000000000 */
[----:B------:R-:W-:-:S00]  /*0b60*/  NOP ;  /* 0x0000000000007918 */ /* 0x000fc00000000000 */
[----:B------:R-:W-:-:S00]  /*0b70*/  NOP ;  /* 0x0000000000007918 */ /* 0x000fc00000000000 */
.L_x_1:


//--------------------- .nv.shared._Z8beamformPK6float2PS_PK16float2_beamarray --------------------------
	.section	.nv.shared._Z8beamformPK6float2PS_PK16float2_beamarray,"aw",@nobits
	.sectionflags	@""
	.align	8
.nv.shared._Z8beamformPK6float2PS_PK16float2_beamarray:
	.zero		1304


//--------------------- .nv.shared.reserved.0     --------------------------
	.section	.nv.shared.reserved.0,"aw",@nobits
	.weak		__nv_reservedSMEM_offset_0_alias
	.size		__nv_reservedSMEM_offset_0_alias, 0, 64
	.other		__nv_reservedSMEM_offset_0_alias,@"STO_CUDA_RESERVED_SHARED STV_DEFAULT"
__nv_reservedSMEM_offset_0_alias:
	.zero		0
	.zero		64


//--------------------- .nv.constant0._Z8beamformPK6float2PS_PK16float2_beamarray --------------------------
	.section	.nv.constant0._Z8beamformPK6float2PS_PK16float2_beamarray,"a",@progbits
	.sectionflags	@""
	.align	4
.nv.constant0._Z8beamformPK6float2PS_PK16float2_beamarray:
	.zero		920


//--------------------- SYMBOLS --------------------------

	.type		.nv.reservedSmem.offset0,@object
	.size		.nv.reservedSmem.offset0,0x4
	.type		.nv.reservedSmem.cap,@object
	.size		.nv.reservedSmem.cap,0x4
